	.headerflags	@"EF_CUDA_TEXMODE_UNIFIED EF_CUDA_64BIT_ADDRESS EF_CUDA_ACCELERATORS EF_CUDA_SM90 EF_CUDA_VIRTUAL_SM(EF_CUDA_SM90)"
	.elftype	@"ET_EXEC"


//--------------------- .nv.info                  --------------------------
	.section	.nv.info,"",@"SHT_CUDA_INFO"
	.align	4


	//----- nvinfo : EIATTR_REGCOUNT
	.align		4
        /*0000*/ 	.byte	0x04, 0x2f
        /*0002*/ 	.short	(.L_1 - .L_0)
	.align		4
.L_0:
        /*0004*/ 	.word	index@(triton_poi_fused__softmax_4)
        /*0008*/ 	.word	0x00000012


	//----- nvinfo : EIATTR_MIN_STACK_SIZE
	.align		4
.L_1:
        /*000c*/ 	.byte	0x04, 0x12
        /*000e*/ 	.short	(.L_3 - .L_2)
	.align		4
.L_2:
        /*0010*/ 	.word	index@(triton_poi_fused__softmax_4)
        /*0014*/ 	.word	0x00000000


	//----- nvinfo : EIATTR_FRAME_SIZE
	.align		4
.L_3:
        /*0018*/ 	.byte	0x04, 0x11
        /*001a*/ 	.short	(.L_5 - .L_4)
	.align		4
.L_4:
        /*001c*/ 	.word	index@(triton_poi_fused__softmax_4)
        /*0020*/ 	.word	0x00000000


	//----- nvinfo : EIATTR_MIN_STACK_SIZE
	.align		4
.L_5:
        /*0024*/ 	.byte	0x04, 0x12
        /*0026*/ 	.short	(.L_7 - .L_6)
	.align		4
.L_6:
        /*0028*/ 	.word	index@(triton_poi_fused__softmax_4)
        /*002c*/ 	.word	0x00000000
.L_7:


//--------------------- .nv.info.triton_poi_fused__softmax_4 --------------------------
	.section	.nv.info.triton_poi_fused__softmax_4,"",@"SHT_CUDA_INFO"
	.sectionflags	@""
	.align	4


	//----- nvinfo : EIATTR_CUDA_API_VERSION
	.align		4
        /*0000*/ 	.byte	0x04, 0x37
        /*0002*/ 	.short	(.L_9 - .L_8)
.L_8:
        /*0004*/ 	.word	0x0000007c


	//----- nvinfo : EIATTR_KPARAM_INFO
	.align		4
.L_9:
        /*0008*/ 	.byte	0x04, 0x17
        /*000a*/ 	.short	(.L_11 - .L_10)
.L_10:
        /*000c*/ 	.word	0x00000000
        /*0010*/ 	.short	0x0002
        /*0012*/ 	.short	0x0010
        /*0014*/ 	.byte	0x00, 0xf0, 0x11, 0x00


	//----- nvinfo : EIATTR_KPARAM_INFO
	.align		4
.L_11:
        /*0018*/ 	.byte	0x04, 0x17
        /*001a*/ 	.short	(.L_13 - .L_12)
.L_12:
        /*001c*/ 	.word	0x00000000
        /*0020*/ 	.short	0x0001
        /*0022*/ 	.short	0x0008
        /*0024*/ 	.byte	0x00, 0xf4, 0x21, 0x00


	//----- nvinfo : EIATTR_KPARAM_INFO
	.align		4
.L_13:
        /*0028*/ 	.byte	0x04, 0x17
        /*002a*/ 	.short	(.L_15 - .L_14)
.L_14:
        /*002c*/ 	.word	0x00000000
        /*0030*/ 	.short	0x0000
        /*0032*/ 	.short	0x0000
        /*0034*/ 	.byte	0x00, 0xf4, 0x21, 0x00


	//----- nvinfo : EIATTR_SPARSE_MMA_MASK
	.align		4
.L_15:
        /*0038*/ 	.byte	0x03, 0x50
        /*003a*/ 	.short	0x0000


	//----- nvinfo : EIATTR_MAXREG_COUNT
	.align		4
        /*003c*/ 	.byte	0x03, 0x1b
        /*003e*/ 	.short	0x00ff


	//----- nvinfo : EIATTR_EXIT_INSTR_OFFSETS
	.align		4
        /*0040*/ 	.byte	0x04, 0x1c
        /*0042*/ 	.short	(.L_17 - .L_16)


	//   ....[0]....
.L_16:
        /*0044*/ 	.word	0x00000360


	//   ....[1]....
        /*0048*/ 	.word	0x00000380


	//----- nvinfo : EIATTR_REQNTID
	.align		4
.L_17:
        /*004c*/ 	.byte	0x04, 0x10
        /*004e*/ 	.short	(.L_19 - .L_18)
.L_18:
        /*0050*/ 	.word	0x00000080
        /*0054*/ 	.word	0x00000001
        /*0058*/ 	.word	0x00000001


	//----- nvinfo : EIATTR_CBANK_PARAM_SIZE
	.align		4
.L_19:
        /*005c*/ 	.byte	0x03, 0x19
        /*005e*/ 	.short	0x0014


	//----- nvinfo : EIATTR_PARAM_CBANK
	.align		4
        /*0060*/ 	.byte	0x04, 0x0a
        /*0062*/ 	.short	(.L_21 - .L_20)
	.align		4
.L_20:
        /*0064*/ 	.word	index@(.nv.constant0.triton_poi_fused__softmax_4)
        /*0068*/ 	.short	0x0210
        /*006a*/ 	.short	0x0014


	//----- nvinfo : EIATTR_SW_WAR
	.align		4
.L_21:
        /*006c*/ 	.byte	0x04, 0x36
        /*006e*/ 	.short	(.L_23 - .L_22)
.L_22:
        /*0070*/ 	.word	0x00000008
.L_23:


//--------------------- .nv.callgraph             --------------------------
	.section	.nv.callgraph,"",@"SHT_CUDA_CALLGRAPH"
	.align	4
	.sectionentsize	8
	.align		4
        /*0000*/ 	.word	0x00000000
	.align		4
        /*0004*/ 	.word	0xffffffff
	.align		4
        /*0008*/ 	.word	0x00000000
	.align		4
        /*000c*/ 	.word	0xfffffffe
	.align		4
        /*0010*/ 	.word	0x00000000
	.align		4
        /*0014*/ 	.word	0xfffffffd
	.align		4
        /*0018*/ 	.word	0x00000000
	.align		4
        /*001c*/ 	.word	0xfffffffc


//--------------------- .text.triton_poi_fused__softmax_4 --------------------------
	.section	.text.triton_poi_fused__softmax_4,"ax",@progbits
	.align	128
        .global         triton_poi_fused__softmax_4
        .type           triton_poi_fused__softmax_4,@function
        .size           triton_poi_fused__softmax_4,(.L_x_1 - triton_poi_fused__softmax_4)
        .other          triton_poi_fused__softmax_4,@"STO_CUDA_ENTRY STV_DEFAULT"
triton_poi_fused__softmax_4:
.text.triton_poi_fused__softmax_4:
[----:B------:R-:W0:Y:S02]  /*0000*/  LDC R1, c[0x0][0x28] ;  /* 0x00000a00ff017b82 */ /* 0x000e240000000800 */
[----:B------:R-:W1:Y:S01]  /*0010*/  S2R R0, SR_TID.X ;  /* 0x0000000000007919 */ /* 0x000e620000002100 */
[----:B------:R-:W2:Y:S01]  /*0020*/  LDC.64 R2, c[0x0][0x210] ;  /* 0x00008400ff027b82 */ /* 0x000ea20000000a00 */
[----:B------:R-:W-:Y:S02]  /*0030*/  MOV R6, RZ ;  /* 0x000000ff00067202 */ /* 0x000fe40000000f00 */
[----:B------:R-:W-:Y:S01]  /*0040*/  CS2R R10, SRZ ;  /* 0x00000000000a7805 */ /* 0x000fe2000001ff00 */
[----:B------:R-:W3:Y:S01]  /*0050*/  S2R R7, SR_CTAID.X ;  /* 0x0000000000077919 */ /* 0x000ee20000002500 */
[----:B------:R-:W-:Y:S01]  /*0060*/  CS2R R12, SRZ ;  /* 0x00000000000c7805 */ /* 0x000fe2000001ff00 */
[----:B------:R-:W-:Y:S01]  /*0070*/  ULDC.64 UR4, c[0x0][0x208] ;  /* 0x0000820000047ab9 */ /* 0x000fe20000000a00 */
[----:B-1----:R-:W-:Y:S02]  /*0080*/  SHF.L.U32 R0, R0, 0x1, RZ ;  /* 0x0000000100007819 */ /* 0x002fe400000006ff */
[----:B---3--:R-:W-:-:S02]  /*0090*/  SHF.R.S32.HI R4, RZ, 0x17, R7 ;  /* 0x00000017ff047819 */ /* 0x008fc40000011407 */
[----:B------:R-:W-:Y:S02]  /*00a0*/  LOP3.LUT R0, R0, 0xfe, RZ, 0xc0, !PT ;  /* 0x000000fe00007812 */ /* 0x000fe400078ec0ff */
[----:B------:R-:W-:Y:S02]  /*00b0*/  SGXT R4, R4, 0x1 ;  /* 0x000000010404781a */ /* 0x000fe40000000200 */
[----:B------:R-:W-:Y:S01]  /*00c0*/  LEA R7, R7, R0, 0x8 ;  /* 0x0000000007077211 */ /* 0x000fe200078e40ff */
[----:B------:R-:W-:-:S03]  /*00d0*/  HFMA2.MMA R0, -RZ, RZ, 0, 0 ;  /* 0x00000000ff007435 */ /* 0x000fc600000001ff */
[----:B------:R-:W-:Y:S02]  /*00e0*/  LEA.HI R4, R4, R7, RZ, 0x2 ;  /* 0x0000000704047211 */ /* 0x000fe400078f10ff */
[----:B------:R-:W-:Y:S02]  /*00f0*/  ISETP.GE.AND P4, PT, R7, 0x180, PT ;  /* 0x000001800700780c */ /* 0x000fe40003f86270 */
[----:B------:R-:W-:-:S05]  /*0100*/  LOP3.LUT R9, R4, 0xfffffffc, RZ, 0xc0, !PT ;  /* 0xfffffffc04097812 */ /* 0x000fca00078ec0ff */
[----:B--2---:R-:W-:Y:S01]  /*0110*/  IMAD.WIDE R8, R9, 0x4, R2 ;  /* 0x0000000409087825 */ /* 0x004fe200078e0202 */
[----:B------:R-:W-:-:S05]  /*0120*/  CS2R R14, SRZ ;  /* 0x00000000000e7805 */ /* 0x000fca000001ff00 */
[----:B------:R-:W2:Y:S04]  /*0130*/  @!P4 LDG.E.EL R0, desc[UR4][R8.64] ;  /* 0x000000040800c981 */ /* 0x000ea8000c2e1900 */
[----:B------:R-:W2:Y:S04]  /*0140*/  @!P4 LDG.E.EL R11, desc[UR4][R8.64+0x4] ;  /* 0x00000404080bc981 */ /* 0x000ea8000c2e1900 */
[----:B------:R-:W3:Y:S04]  /*0150*/  @!P4 LDG.E.EL R6, desc[UR4][R8.64] ;  /* 0x000000040806c981 */ /* 0x000ee8000c2e1900 */
[----:B------:R-:W3:Y:S04]  /*0160*/  @!P4 LDG.E.EL R13, desc[UR4][R8.64+0x4] ;  /* 0x00000404080dc981 */ /* 0x000ee8000c2e1900 */
[----:B------:R-:W4:Y:S04]  /*0170*/  @!P4 LDG.E.EL R10, desc[UR4][R8.64+0x8] ;  /* 0x00000804080ac981 */ /* 0x000f28000c2e1900 */
[----:B------:R-:W5:Y:S04]  /*0180*/  @!P4 LDG.E.EL R12, desc[UR4][R8.64+0x8] ;  /* 0x00000804080cc981 */ /* 0x000f68000c2e1900 */
[----:B------:R-:W5:Y:S04]  /*0190*/  @!P4 LDG.E.EL R14, desc[UR4][R8.64+0xc] ;  /* 0x00000c04080ec981 */ /* 0x000f68000c2e1900 */
[----:B------:R-:W5:Y:S01]  /*01a0*/  @!P4 LDG.E.EL R15, desc[UR4][R8.64+0xc] ;  /* 0x00000c04080fc981 */ /* 0x000f62000c2e1900 */
[----:B------:R-:W-:Y:S01]  /*01b0*/  CS2R R4, SRZ ;  /* 0x0000000000047805 */ /* 0x000fe2000001ff00 */
[----:B------:R-:W-:-:S05]  /*01c0*/  IMAD.WIDE R2, R7, 0x4, R2 ;  /* 0x0000000407027825 */ /* 0x000fca00078e0202 */
[----:B------:R1:W5:Y:S02]  /*01d0*/  @!P4 LDG.E.64 R4, desc[UR4][R2.64] ;  /* 0x000000040204c981 */ /* 0x000364000c1e1b00 */
[----:B-1----:R-:W1:Y:S02]  /*01e0*/  LDC.64 R2, c[0x0][0x218] ;  /* 0x00008600ff027b82 */ /* 0x002e640000000a00 */
[----:B-1----:R-:W-:-:S04]  /*01f0*/  IMAD.WIDE R2, R7, 0x4, R2 ;  /* 0x0000000407027825 */ /* 0x002fc800078e0202 */
[----:B--2---:R-:W-:Y:S01]  /*0200*/  FADD R11, R11, R0 ;  /* 0x000000000b0b7221 */ /* 0x004fe20000000000 */
[----:B---3--:R-:W-:-:S03]  /*0210*/  FADD R13, R13, R6 ;  /* 0x000000060d0d7221 */ /* 0x008fc60000000000 */
[----:B----4-:R-:W-:Y:S01]  /*0220*/  FADD R11, R11, R10 ;  /* 0x0000000a0b0b7221 */ /* 0x010fe20000000000 */
[----:B-----5:R-:W-:-:S03]  /*0230*/  FADD R12, R13, R12 ;  /* 0x0000000c0d0c7221 */ /* 0x020fc60000000000 */
[----:B------:R-:W-:Y:S01]  /*0240*/  FADD R11, R11, R14 ;  /* 0x0000000e0b0b7221 */ /* 0x000fe20000000000 */
[----:B------:R-:W-:-:S04]  /*0250*/  FADD R12, R12, R15 ;  /* 0x0000000f0c0c7221 */ /* 0x000fc80000000000 */
[C---:B------:R-:W-:Y:S02]  /*0260*/  FSETP.GT.AND P0, PT, |R11|.reuse, 8.50705917302346158658e+37, PT ;  /* 0x7e8000000b00780b */ /* 0x040fe40003f04200 */
[----:B------:R-:W-:Y:S02]  /*0270*/  FSETP.GEU.AND P2, PT, |R11|, 1.175494350822287508e-38, PT ;  /* 0x008000000b00780b */ /* 0x000fe40003f4e200 */
[C---:B------:R-:W-:Y:S02]  /*0280*/  FSETP.GT.AND P1, PT, |R12|.reuse, 8.50705917302346158658e+37, PT ;  /* 0x7e8000000c00780b */ /* 0x040fe40003f24200 */
[----:B------:R-:W-:-:S07]  /*0290*/  FSETP.GEU.AND P3, PT, |R12|, 1.175494350822287508e-38, PT ;  /* 0x008000000c00780b */ /* 0x000fce0003f6e200 */
[----:B------:R-:W-:Y:S01]  /*02a0*/  @P0 FMUL R11, R11, 0.25 ;  /* 0x3e8000000b0b0820 */ /* 0x000fe20000400000 */
[----:B------:R-:W-:-:S03]  /*02b0*/  @P0 FMUL R4, R4, 0.25 ;  /* 0x3e80000004040820 */ /* 0x000fc60000400000 */
[----:B------:R-:W-:Y:S01]  /*02c0*/  @P1 FMUL R12, R12, 0.25 ;  /* 0x3e8000000c0c1820 */ /* 0x000fe20000400000 */
[----:B------:R-:W-:Y:S01]  /*02d0*/  @!P2 FMUL R11, R11, 16777216 ;  /* 0x4b8000000b0ba820 */ /* 0x000fe20000400000 */
[----:B------:R-:W-:Y:S01]  /*02e0*/  @P1 FMUL R5, R5, 0.25 ;  /* 0x3e80000005051820 */ /* 0x000fe20000400000 */
[----:B------:R-:W-:Y:S01]  /*02f0*/  @!P2 FMUL R4, R4, 16777216 ;  /* 0x4b8000000404a820 */ /* 0x000fe20000400000 */
[----:B------:R-:W-:Y:S02]  /*0300*/  @!P3 FMUL R12, R12, 16777216 ;  /* 0x4b8000000c0cb820 */ /* 0x000fe40000400000 */
[----:B------:R-:W-:Y:S01]  /*0310*/  @!P3 FMUL R5, R5, 16777216 ;  /* 0x4b8000000505b820 */ /* 0x000fe20000400000 */
[----:B------:R-:W1:Y:S08]  /*0320*/  MUFU.RCP R11, R11 ;  /* 0x0000000b000b7308 */ /* 0x000e700000001000 */
[----:B------:R-:W2:Y:S01]  /*0330*/  MUFU.RCP R12, R12 ;  /* 0x0000000c000c7308 */ /* 0x000ea20000001000 */
[----:B-1----:R-:W-:Y:S01]  /*0340*/  FMUL R4, R11, R4 ;  /* 0x000000040b047220 */ /* 0x002fe20000400000 */
[----:B--2---:R-:W-:Y:S01]  /*0350*/  FMUL R5, R12, R5 ;  /* 0x000000050c057220 */ /* 0x004fe20000400000 */
[----:B------:R-:W-:Y:S06]  /*0360*/  @P4 EXIT ;  /* 0x000000000000494d */ /* 0x000fec0003800000 */
[----:B------:R-:W-:Y:S01]  /*0370*/  STG.E.64 desc[UR4][R2.64], R4 ;  /* 0x0000000402007986 */ /* 0x000fe2000c101b04 */
[----:B------:R-:W-:Y:S05]  /*0380*/  EXIT ;  /* 0x000000000000794d */ /* 0x000fea0003800000 */
.L_x_0:
[----:B------:R-:W-:-:S00]  /*0390*/  BRA `(.L_x_0) ;  /* 0xfffffffc00fc7947 */ /* 0x000fc0000383ffff */
[----:B------:R-:W-:-:S00]  /*03a0*/  NOP ;  /* 0x0000000000007918 */ /* 0x000fc00000000000 */
        /* <DEDUP_REMOVED lines=13> */
.L_x_1:


//--------------------- .nv.constant0.triton_poi_fused__softmax_4 --------------------------
	.section	.nv.constant0.triton_poi_fused__softmax_4,"a",@progbits
	.sectionflags	@""
	.align	4
.nv.constant0.triton_poi_fused__softmax_4:
	.zero		548
